//
// Generated by NVIDIA NVVM Compiler
//
// Compiler Build ID: CL-36424714
// Cuda compilation tools, release 13.0, V13.0.88
// Based on NVVM 20.0.0
//

.version 9.0
.target sm_100
.address_size 64

	// .globl	_Z20ConvolutionReferencePfS_S_iiii

.visible .entry _Z20ConvolutionReferencePfS_S_iiii(
	.param .u64 .ptr .align 1 _Z20ConvolutionReferencePfS_S_iiii_param_0,
	.param .u64 .ptr .align 1 _Z20ConvolutionReferencePfS_S_iiii_param_1,
	.param .u64 .ptr .align 1 _Z20ConvolutionReferencePfS_S_iiii_param_2,
	.param .u32 _Z20ConvolutionReferencePfS_S_iiii_param_3,
	.param .u32 _Z20ConvolutionReferencePfS_S_iiii_param_4,
	.param .u32 _Z20ConvolutionReferencePfS_S_iiii_param_5,
	.param .u32 _Z20ConvolutionReferencePfS_S_iiii_param_6
)
{
	.reg .pred 	%p<15>;
	.reg .b32 	%r<52>;
	.reg .b32 	%f<119>;
	.reg .b64 	%rd<44>;

	ld.param.u64 	%rd8, [_Z20ConvolutionReferencePfS_S_iiii_param_0];
	ld.param.u64 	%rd9, [_Z20ConvolutionReferencePfS_S_iiii_param_1];
	ld.param.u64 	%rd10, [_Z20ConvolutionReferencePfS_S_iiii_param_2];
	ld.param.u32 	%r22, [_Z20ConvolutionReferencePfS_S_iiii_param_3];
	ld.param.u32 	%r25, [_Z20ConvolutionReferencePfS_S_iiii_param_4];
	ld.param.u32 	%r23, [_Z20ConvolutionReferencePfS_S_iiii_param_5];
	ld.param.u32 	%r24, [_Z20ConvolutionReferencePfS_S_iiii_param_6];
	cvta.to.global.u64 	%rd1, %rd10;
	cvta.to.global.u64 	%rd2, %rd9;
	mov.u32 	%r26, %ctaid.x;
	mov.u32 	%r27, %ntid.x;
	mov.u32 	%r28, %tid.x;
	mad.lo.s32 	%r1, %r26, %r27, %r28;
	mov.u32 	%r29, %ctaid.y;
	mov.u32 	%r30, %ntid.y;
	mov.u32 	%r31, %tid.y;
	mad.lo.s32 	%r2, %r29, %r30, %r31;
	setp.ge.s32 	%p1, %r2, %r25;
	setp.ge.s32 	%p2, %r1, %r22;
	or.pred  	%p3, %p2, %p1;
	@%p3 bra 	$L__BB0_18;
	mov.f32 	%f117, 0f00000000;
	min.s32 	%r32, %r24, %r23;
	setp.lt.s32 	%p4, %r32, 1;
	@%p4 bra 	$L__BB0_17;
	and.b32  	%r3, %r23, 15;
	and.b32  	%r4, %r23, 7;
	and.b32  	%r5, %r23, 2147483632;
	and.b32  	%r6, %r23, 3;
	neg.s32 	%r7, %r5;
	add.s32 	%r34, %r22, %r23;
	add.s32 	%r8, %r34, -1;
	mov.b32 	%r46, 0;
	mov.f32 	%f117, 0f00000000;
$L__BB0_3:
	setp.lt.u32 	%p5, %r23, 16;
	add.s32 	%r36, %r46, %r2;
	mad.lo.s32 	%r10, %r36, %r8, %r1;
	mul.lo.s32 	%r11, %r46, %r23;
	mov.b32 	%r50, 0;
	@%p5 bra 	$L__BB0_6;
	mul.wide.u32 	%rd11, %r11, 4;
	add.s64 	%rd12, %rd1, %rd11;
	add.s64 	%rd43, %rd12, 32;
	mov.u32 	%r47, %r10;
	mov.u32 	%r48, %r7;
$L__BB0_5:
	.pragma "nounroll";
	mul.wide.s32 	%rd13, %r47, 4;
	add.s64 	%rd14, %rd2, %rd13;
	ld.global.f32 	%f20, [%rd14];
	ld.global.f32 	%f21, [%rd43+-32];
	fma.rn.f32 	%f22, %f20, %f21, %f117;
	ld.global.f32 	%f23, [%rd14+4];
	ld.global.f32 	%f24, [%rd43+-28];
	fma.rn.f32 	%f25, %f23, %f24, %f22;
	ld.global.f32 	%f26, [%rd14+8];
	ld.global.f32 	%f27, [%rd43+-24];
	fma.rn.f32 	%f28, %f26, %f27, %f25;
	ld.global.f32 	%f29, [%rd14+12];
	ld.global.f32 	%f30, [%rd43+-20];
	fma.rn.f32 	%f31, %f29, %f30, %f28;
	ld.global.f32 	%f32, [%rd14+16];
	ld.global.f32 	%f33, [%rd43+-16];
	fma.rn.f32 	%f34, %f32, %f33, %f31;
	ld.global.f32 	%f35, [%rd14+20];
	ld.global.f32 	%f36, [%rd43+-12];
	fma.rn.f32 	%f37, %f35, %f36, %f34;
	ld.global.f32 	%f38, [%rd14+24];
	ld.global.f32 	%f39, [%rd43+-8];
	fma.rn.f32 	%f40, %f38, %f39, %f37;
	ld.global.f32 	%f41, [%rd14+28];
	ld.global.f32 	%f42, [%rd43+-4];
	fma.rn.f32 	%f43, %f41, %f42, %f40;
	ld.global.f32 	%f44, [%rd14+32];
	ld.global.f32 	%f45, [%rd43];
	fma.rn.f32 	%f46, %f44, %f45, %f43;
	ld.global.f32 	%f47, [%rd14+36];
	ld.global.f32 	%f48, [%rd43+4];
	fma.rn.f32 	%f49, %f47, %f48, %f46;
	ld.global.f32 	%f50, [%rd14+40];
	ld.global.f32 	%f51, [%rd43+8];
	fma.rn.f32 	%f52, %f50, %f51, %f49;
	ld.global.f32 	%f53, [%rd14+44];
	ld.global.f32 	%f54, [%rd43+12];
	fma.rn.f32 	%f55, %f53, %f54, %f52;
	ld.global.f32 	%f56, [%rd14+48];
	ld.global.f32 	%f57, [%rd43+16];
	fma.rn.f32 	%f58, %f56, %f57, %f55;
	ld.global.f32 	%f59, [%rd14+52];
	ld.global.f32 	%f60, [%rd43+20];
	fma.rn.f32 	%f61, %f59, %f60, %f58;
	ld.global.f32 	%f62, [%rd14+56];
	ld.global.f32 	%f63, [%rd43+24];
	fma.rn.f32 	%f64, %f62, %f63, %f61;
	ld.global.f32 	%f65, [%rd14+60];
	ld.global.f32 	%f66, [%rd43+28];
	fma.rn.f32 	%f117, %f65, %f66, %f64;
	add.s32 	%r48, %r48, 16;
	add.s32 	%r47, %r47, 16;
	add.s64 	%rd43, %rd43, 64;
	setp.ne.s32 	%p6, %r48, 0;
	mov.u32 	%r50, %r5;
	@%p6 bra 	$L__BB0_5;
$L__BB0_6:
	setp.eq.s32 	%p7, %r3, 0;
	@%p7 bra 	$L__BB0_16;
	add.s32 	%r37, %r3, -1;
	setp.lt.u32 	%p8, %r37, 7;
	@%p8 bra 	$L__BB0_9;
	add.s32 	%r38, %r10, %r50;
	mul.wide.s32 	%rd15, %r38, 4;
	add.s64 	%rd16, %rd2, %rd15;
	ld.global.f32 	%f68, [%rd16];
	add.s32 	%r39, %r50, %r11;
	mul.wide.u32 	%rd17, %r39, 4;
	add.s64 	%rd18, %rd1, %rd17;
	ld.global.f32 	%f69, [%rd18];
	fma.rn.f32 	%f70, %f68, %f69, %f117;
	ld.global.f32 	%f71, [%rd16+4];
	cvt.u64.u32 	%rd19, %r11;
	cvt.u64.u32 	%rd20, %r50;
	add.s64 	%rd21, %rd20, %rd19;
	shl.b64 	%rd22, %rd21, 2;
	add.s64 	%rd23, %rd1, %rd22;
	ld.global.f32 	%f72, [%rd23+4];
	fma.rn.f32 	%f73, %f71, %f72, %f70;
	ld.global.f32 	%f74, [%rd16+8];
	ld.global.f32 	%f75, [%rd23+8];
	fma.rn.f32 	%f76, %f74, %f75, %f73;
	ld.global.f32 	%f77, [%rd16+12];
	ld.global.f32 	%f78, [%rd23+12];
	fma.rn.f32 	%f79, %f77, %f78, %f76;
	ld.global.f32 	%f80, [%rd16+16];
	ld.global.f32 	%f81, [%rd23+16];
	fma.rn.f32 	%f82, %f80, %f81, %f79;
	ld.global.f32 	%f83, [%rd16+20];
	ld.global.f32 	%f84, [%rd23+20];
	fma.rn.f32 	%f85, %f83, %f84, %f82;
	ld.global.f32 	%f86, [%rd16+24];
	ld.global.f32 	%f87, [%rd23+24];
	fma.rn.f32 	%f88, %f86, %f87, %f85;
	ld.global.f32 	%f89, [%rd16+28];
	ld.global.f32 	%f90, [%rd23+28];
	fma.rn.f32 	%f117, %f89, %f90, %f88;
	add.s32 	%r50, %r50, 8;
$L__BB0_9:
	setp.eq.s32 	%p9, %r4, 0;
	@%p9 bra 	$L__BB0_16;
	add.s32 	%r40, %r4, -1;
	setp.lt.u32 	%p10, %r40, 3;
	@%p10 bra 	$L__BB0_12;
	add.s32 	%r41, %r10, %r50;
	mul.wide.s32 	%rd24, %r41, 4;
	add.s64 	%rd25, %rd2, %rd24;
	ld.global.f32 	%f92, [%rd25];
	add.s32 	%r42, %r50, %r11;
	mul.wide.u32 	%rd26, %r42, 4;
	add.s64 	%rd27, %rd1, %rd26;
	ld.global.f32 	%f93, [%rd27];
	fma.rn.f32 	%f94, %f92, %f93, %f117;
	ld.global.f32 	%f95, [%rd25+4];
	cvt.u64.u32 	%rd28, %r11;
	cvt.u64.u32 	%rd29, %r50;
	add.s64 	%rd30, %rd29, %rd28;
	shl.b64 	%rd31, %rd30, 2;
	add.s64 	%rd32, %rd1, %rd31;
	ld.global.f32 	%f96, [%rd32+4];
	fma.rn.f32 	%f97, %f95, %f96, %f94;
	ld.global.f32 	%f98, [%rd25+8];
	ld.global.f32 	%f99, [%rd32+8];
	fma.rn.f32 	%f100, %f98, %f99, %f97;
	ld.global.f32 	%f101, [%rd25+12];
	ld.global.f32 	%f102, [%rd32+12];
	fma.rn.f32 	%f117, %f101, %f102, %f100;
	add.s32 	%r50, %r50, 4;
$L__BB0_12:
	setp.eq.s32 	%p11, %r6, 0;
	@%p11 bra 	$L__BB0_16;
	setp.eq.s32 	%p12, %r6, 1;
	add.s32 	%r43, %r10, %r50;
	mul.wide.s32 	%rd33, %r43, 4;
	add.s64 	%rd6, %rd2, %rd33;
	ld.global.f32 	%f103, [%rd6];
	add.s32 	%r44, %r50, %r11;
	mul.wide.u32 	%rd34, %r44, 4;
	add.s64 	%rd35, %rd1, %rd34;
	ld.global.f32 	%f104, [%rd35];
	fma.rn.f32 	%f117, %f103, %f104, %f117;
	@%p12 bra 	$L__BB0_16;
	setp.eq.s32 	%p13, %r6, 2;
	ld.global.f32 	%f105, [%rd6+4];
	cvt.u64.u32 	%rd36, %r11;
	cvt.u64.u32 	%rd37, %r50;
	add.s64 	%rd38, %rd37, %rd36;
	shl.b64 	%rd39, %rd38, 2;
	add.s64 	%rd7, %rd1, %rd39;
	ld.global.f32 	%f106, [%rd7+4];
	fma.rn.f32 	%f117, %f105, %f106, %f117;
	@%p13 bra 	$L__BB0_16;
	ld.global.f32 	%f107, [%rd6+8];
	ld.global.f32 	%f108, [%rd7+8];
	fma.rn.f32 	%f117, %f107, %f108, %f117;
$L__BB0_16:
	add.s32 	%r46, %r46, 1;
	setp.ne.s32 	%p14, %r46, %r24;
	@%p14 bra 	$L__BB0_3;
$L__BB0_17:
	mad.lo.s32 	%r45, %r22, %r2, %r1;
	cvta.to.global.u64 	%rd40, %rd8;
	mul.wide.s32 	%rd41, %r45, 4;
	add.s64 	%rd42, %rd40, %rd41;
	st.global.f32 	[%rd42], %f117;
$L__BB0_18:
	ret;

}


// ===== COMPILED SASS (sm_100) =====

	.target	sm_100

	.elftype	@"ET_EXEC"


//--------------------- .note.nv.tkinfo           --------------------------
	.section	.note.nv.tkinfo,"",@"SHT_NOTE"
	.sectionflags	@"SHF_NOTE_NV_TKINFO"
	.tkinfo
        /*0018*/ 	.word	0x00000002
        /*0030*/ 	.string	""
        /*0030*/ 	.string	"ptxas"
        /*0030*/ 	.string	"Cuda compilation tools, release 13.0, V13.0.88"
        /*0030*/ 	.string	"Build cuda_13.0.r13.0/compiler.36424714_0"
        /*0030*/ 	.string	"-arch sm_100 -m 64 "



//--------------------- .note.nv.cuinfo           --------------------------
	.section	.note.nv.cuinfo,"",@"SHT_NOTE"
	.sectionflags	@"SHF_NOTE_NV_CUINFO"
        /*0018*/ 	.short	0x0002
        /*001a*/ 	.short	0x0064
        /*001c*/ 	.short	0x0082
	.zero		2


//--------------------- .nv.info                  --------------------------
	.section	.nv.info,"",@"SHT_CUDA_INFO"
	.align	4


	//----- nvinfo : EIATTR_REGCOUNT
	.align		4
        /*0000*/ 	.byte	0x04, 0x2f
        /*0002*/ 	.short	(.L_1 - .L_0)
	.align		4
.L_0:
        /*0004*/ 	.word	index@(_Z20ConvolutionReferencePfS_S_iiii)
        /*0008*/ 	.word	0x00000020


	//----- nvinfo : EIATTR_FRAME_SIZE
	.align		4
.L_1:
        /*000c*/ 	.byte	0x04, 0x11
        /*000e*/ 	.short	(.L_3 - .L_2)
	.align		4
.L_2:
        /*0010*/ 	.word	index@(_Z20ConvolutionReferencePfS_S_iiii)
        /*0014*/ 	.word	0x00000000


	//----- nvinfo : EIATTR_MIN_STACK_SIZE
	.align		4
.L_3:
        /*0018*/ 	.byte	0x04, 0x12
        /*001a*/ 	.short	(.L_5 - .L_4)
	.align		4
.L_4:
        /*001c*/ 	.word	index@(_Z20ConvolutionReferencePfS_S_iiii)
        /*0020*/ 	.word	0x00000000
.L_5:


//--------------------- .nv.compat                --------------------------
	.section	.nv.compat,"",@"SHT_CUDA_COMPAT_INFO"
	.align	4
        /*0000*/ 	.byte	0x02, 0x09, 0x00, 0x00, 0x02, 0x02, 0x01, 0x00, 0x02, 0x05, 0x05, 0x00, 0x03, 0x07, 0x01, 0x01
        /*0010*/ 	.byte	0x02, 0x03, 0x00, 0x00, 0x02, 0x06, 0x01, 0x00, 0x04, 0x0b, 0x08, 0x00, 0x09, 0x00, 0x00, 0x00
        /*0020*/ 	.byte	0x00, 0x00, 0x00, 0x00


//--------------------- .nv.info._Z20ConvolutionReferencePfS_S_iiii --------------------------
	.section	.nv.info._Z20ConvolutionReferencePfS_S_iiii,"",@"SHT_CUDA_INFO"
	.sectionflags	@""
	.align	4


	//----- nvinfo : EIATTR_CUDA_API_VERSION
	.align		4
        /*0000*/ 	.byte	0x04, 0x37
        /*0002*/ 	.short	(.L_7 - .L_6)
.L_6:
        /*0004*/ 	.word	0x00000082


	//----- nvinfo : EIATTR_KPARAM_INFO
	.align		4
.L_7:
        /*0008*/ 	.byte	0x04, 0x17
        /*000a*/ 	.short	(.L_9 - .L_8)
.L_8:
        /*000c*/ 	.word	0x00000000
        /*0010*/ 	.short	0x0006
        /*0012*/ 	.short	0x0024
        /*0014*/ 	.byte	0x00, 0xf0, 0x11, 0x00


	//----- nvinfo : EIATTR_KPARAM_INFO
	.align		4
.L_9:
        /*0018*/ 	.byte	0x04, 0x17
        /*001a*/ 	.short	(.L_11 - .L_10)
.L_10:
        /*001c*/ 	.word	0x00000000
        /*0020*/ 	.short	0x0005
        /*0022*/ 	.short	0x0020
        /*0024*/ 	.byte	0x00, 0xf0, 0x11, 0x00


	//----- nvinfo : EIATTR_KPARAM_INFO
	.align		4
.L_11:
        /*0028*/ 	.byte	0x04, 0x17
        /*002a*/ 	.short	(.L_13 - .L_12)
.L_12:
        /*002c*/ 	.word	0x00000000
        /*0030*/ 	.short	0x0004
        /*0032*/ 	.short	0x001c
        /*0034*/ 	.byte	0x00, 0xf0, 0x11, 0x00


	//----- nvinfo : EIATTR_KPARAM_INFO
	.align		4
.L_13:
        /*0038*/ 	.byte	0x04, 0x17
        /*003a*/ 	.short	(.L_15 - .L_14)
.L_14:
        /*003c*/ 	.word	0x00000000
        /*0040*/ 	.short	0x0003
        /*0042*/ 	.short	0x0018
        /*0044*/ 	.byte	0x00, 0xf0, 0x11, 0x00


	//----- nvinfo : EIATTR_KPARAM_INFO
	.align		4
.L_15:
        /*0048*/ 	.byte	0x04, 0x17
        /*004a*/ 	.short	(.L_17 - .L_16)
.L_16:
        /*004c*/ 	.word	0x00000000
        /*0050*/ 	.short	0x0002
        /*0052*/ 	.short	0x0010
        /*0054*/ 	.byte	0x00, 0xf5, 0x21, 0x00


	//----- nvinfo : EIATTR_KPARAM_INFO
	.align		4
.L_17:
        /*0058*/ 	.byte	0x04, 0x17
        /*005a*/ 	.short	(.L_19 - .L_18)
.L_18:
        /*005c*/ 	.word	0x00000000
        /*0060*/ 	.short	0x0001
        /*0062*/ 	.short	0x0008
        /*0064*/ 	.byte	0x00, 0xf5, 0x21, 0x00


	//----- nvinfo : EIATTR_KPARAM_INFO
	.align		4
.L_19:
        /*0068*/ 	.byte	0x04, 0x17
        /*006a*/ 	.short	(.L_21 - .L_20)
.L_20:
        /*006c*/ 	.word	0x00000000
        /*0070*/ 	.short	0x0000
        /*0072*/ 	.short	0x0000
        /*0074*/ 	.byte	0x00, 0xf5, 0x21, 0x00


	//----- nvinfo : EIATTR_SPARSE_MMA_MASK
	.align		4
.L_21:
        /*0078*/ 	.byte	0x03, 0x50
        /*007a*/ 	.short	0x0000


	//----- nvinfo : EIATTR_MAXREG_COUNT
	.align		4
        /*007c*/ 	.byte	0x03, 0x1b
        /*007e*/ 	.short	0x00ff


	//----- nvinfo : EIATTR_MERCURY_ISA_VERSION
	.align		4
        /*0080*/ 	.byte	0x03, 0x5f
        /*0082*/ 	.short	0x0101


	//----- nvinfo : EIATTR_VRC_CTA_INIT_COUNT
	.align		4
        /*0084*/ 	.byte	0x02, 0x4a
	.zero		1
	.zero		1


	//----- nvinfo : EIATTR_EXIT_INSTR_OFFSETS
	.align		4
        /*0088*/ 	.byte	0x04, 0x1c
        /*008a*/ 	.short	(.L_23 - .L_22)


	//   ....[0]....
.L_22:
        /*008c*/ 	.word	0x000000c0


	//   ....[1]....
        /*0090*/ 	.word	0x00000cc0


	//----- nvinfo : EIATTR_CBANK_PARAM_SIZE
	.align		4
.L_23:
        /*0094*/ 	.byte	0x03, 0x19
        /*0096*/ 	.short	0x0028


	//----- nvinfo : EIATTR_PARAM_CBANK
	.align		4
        /*0098*/ 	.byte	0x04, 0x0a
        /*009a*/ 	.short	(.L_25 - .L_24)
	.align		4
.L_24:
        /*009c*/ 	.word	index@(.nv.constant0._Z20ConvolutionReferencePfS_S_iiii)
        /*00a0*/ 	.short	0x0380
        /*00a2*/ 	.short	0x0028


	//----- nvinfo : EIATTR_SW_WAR
	.align		4
.L_25:
        /*00a4*/ 	.byte	0x04, 0x36
        /*00a6*/ 	.short	(.L_27 - .L_26)
.L_26:
        /*00a8*/ 	.word	0x00000008
.L_27:


//--------------------- .nv.callgraph             --------------------------
	.section	.nv.callgraph,"",@"SHT_CUDA_CALLGRAPH"
	.align	4
	.sectionentsize	8
	.align		4
        /*0000*/ 	.word	0x00000000
	.align		4
        /*0004*/ 	.word	0xffffffff
	.align		4
        /*0008*/ 	.word	0x00000000
	.align		4
        /*000c*/ 	.word	0xfffffffe
	.align		4
        /*0010*/ 	.word	0x00000000
	.align		4
        /*0014*/ 	.word	0xfffffffd
	.align		4
        /*0018*/ 	.word	0x00000000
	.align		4
        /*001c*/ 	.word	0xfffffffc


//--------------------- .text._Z20ConvolutionReferencePfS_S_iiii --------------------------
	.section	.text._Z20ConvolutionReferencePfS_S_iiii,"ax",@progbits
	.align	128
        .global         _Z20ConvolutionReferencePfS_S_iiii
        .type           _Z20ConvolutionReferencePfS_S_iiii,@function
        .size           _Z20ConvolutionReferencePfS_S_iiii,(.L_x_8 - _Z20ConvolutionReferencePfS_S_iiii)
        .other          _Z20ConvolutionReferencePfS_S_iiii,@"STO_CUDA_ENTRY STV_DEFAULT"
_Z20ConvolutionReferencePfS_S_iiii:
.text._Z20ConvolutionReferencePfS_S_iiii:
[----:B------:R-:W-:Y:S01]  /*0000*/  LDC R1, c[0x0][0x37c] ;  /* 0x0000df00ff017b82 */ /* 0x000fe20000000800 */
[----:B------:R-:W0:Y:S07]  /*0010*/  S2R R3, SR_TID.Y ;  /* 0x0000000000037919 */ /* 0x000e2e0000002200 */
[----:B------:R-:W1:Y:S01]  /*0020*/  LDC R7, c[0x0][0x360] ;  /* 0x0000d800ff077b82 */ /* 0x000e620000000800 */
[----:B------:R-:W1:Y:S07]  /*0030*/  S2R R2, SR_TID.X ;  /* 0x0000000000027919 */ /* 0x000e6e0000002100 */
[----:B------:R-:W0:Y:S08]  /*0040*/  S2UR UR5, SR_CTAID.Y ;  /* 0x00000000000579c3 */ /* 0x000e300000002600 */
[----:B------:R-:W0:Y:S08]  /*0050*/  LDC R0, c[0x0][0x364] ;  /* 0x0000d900ff007b82 */ /* 0x000e300000000800 */
[----:B------:R-:W1:Y:S08]  /*0060*/  S2UR UR4, SR_CTAID.X ;  /* 0x00000000000479c3 */ /* 0x000e700000002500 */
[----:B------:R-:W2:Y:S01]  /*0070*/  LDC.64 R4, c[0x0][0x398] ;  /* 0x0000e600ff047b82 */ /* 0x000ea20000000a00 */
[----:B0-----:R-:W-:-:S02]  /*0080*/  IMAD R0, R0, UR5, R3 ;  /* 0x0000000500007c24 */ /* 0x001fc4000f8e0203 */
[----:B-1----:R-:W-:-:S03]  /*0090*/  IMAD R7, R7, UR4, R2 ;  /* 0x0000000407077c24 */ /* 0x002fc6000f8e0202 */
[----:B--2---:R-:W-:-:S04]  /*00a0*/  ISETP.GE.AND P0, PT, R0, R5, PT ;  /* 0x000000050000720c */ /* 0x004fc80003f06270 */
[----:B------:R-:W-:-:S13]  /*00b0*/  ISETP.GE.OR P0, PT, R7, R4, P0 ;  /* 0x000000040700720c */ /* 0x000fda0000706670 */
[----:B------:R-:W-:Y:S05]  /*00c0*/  @P0 EXIT ;  /* 0x000000000000094d */ /* 0x000fea0003800000 */
[----:B------:R-:W0:Y:S01]  /*00d0*/  LDC.64 R10, c[0x0][0x3a0] ;  /* 0x0000e800ff0a7b82 */ /* 0x000e220000000a00 */
[----:B------:R-:W1:Y:S01]  /*00e0*/  LDCU.64 UR8, c[0x0][0x358] ;  /* 0x00006b00ff0877ac */ /* 0x000e620008000a00 */
[----:B------:R-:W-:Y:S01]  /*00f0*/  HFMA2 R14, -RZ, RZ, 0, 0 ;  /* 0x00000000ff0e7431 */ /* 0x000fe200000001ff */
[----:B0-----:R-:W-:-:S04]  /*0100*/  VIMNMX R2, PT, PT, R11, R10, PT ;  /* 0x0000000a0b027248 */ /* 0x001fc80003fe0100 */
[----:B------:R-:W-:-:S13]  /*0110*/  ISETP.GE.AND P0, PT, R2, 0x1, PT ;  /* 0x000000010200780c */ /* 0x000fda0003f06270 */
[----:B-1----:R-:W-:Y:S05]  /*0120*/  @!P0 BRA `(.L_x_0) ;  /* 0x0000000800d08947 */ /* 0x002fea0003800000 */
[----:B------:R-:W-:Y:S01]  /*0130*/  LOP3.LUT R8, R10, 0x7ffffff0, RZ, 0xc0, !PT ;  /* 0x7ffffff00a087812 */ /* 0x000fe200078ec0ff */
[----:B------:R-:W-:Y:S01]  /*0140*/  UMOV UR4, URZ ;  /* 0x000000ff00047c82 */ /* 0x000fe20008000000 */
[----:B------:R-:W-:Y:S02]  /*0150*/  IADD3 R6, PT, PT, R4, -0x1, R10 ;  /* 0xffffffff04067810 */ /* 0x000fe40007ffe00a */
[C---:B------:R-:W-:Y:S02]  /*0160*/  LOP3.LUT R17, R10.reuse, 0xf, RZ, 0xc0, !PT ;  /* 0x0000000f0a117812 */ /* 0x040fe400078ec0ff */
[C---:B------:R-:W-:Y:S02]  /*0170*/  LOP3.LUT R18, R10.reuse, 0x7, RZ, 0xc0, !PT ;  /* 0x000000070a127812 */ /* 0x040fe400078ec0ff */
[----:B------:R-:W-:Y:S02]  /*0180*/  LOP3.LUT R9, R10, 0x3, RZ, 0xc0, !PT ;  /* 0x000000030a097812 */ /* 0x000fe400078ec0ff */
[----:B------:R-:W-:-:S02]  /*0190*/  MOV R14, RZ ;  /* 0x000000ff000e7202 */ /* 0x000fc40000000f00 */
[----:B------:R-:W-:-:S07]  /*01a0*/  IADD3 R10, PT, PT, -R8, RZ, RZ ;  /* 0x000000ff080a7210 */ /* 0x000fce0007ffe1ff */
.L_x_6:
[----:B------:R-:W0:Y:S01]  /*01b0*/  LDCU.64 UR6, c[0x0][0x3a0] ;  /* 0x00007400ff0677ac */ /* 0x000e220008000a00 */
[----:B------:R-:W-:Y:S01]  /*01c0*/  VIADD R11, R0, UR4 ;  /* 0x00000004000b7c36 */ /* 0x000fe20008000000 */
[----:B------:R-:W-:-:S03]  /*01d0*/  MOV R16, RZ ;  /* 0x000000ff00107202 */ /* 0x000fc60000000f00 */
[----:B------:R-:W-:Y:S01]  /*01e0*/  IMAD R11, R6, R11, R7 ;  /* 0x0000000b060b7224 */ /* 0x000fe200078e0207 */
[----:B0-----:R-:W-:Y:S02]  /*01f0*/  UISETP.GE.U32.AND UP1, UPT, UR6, 0x10, UPT ;  /* 0x000000100600788c */ /* 0x001fe4000bf26070 */
[----:B------:R-:W-:Y:S02]  /*0200*/  UIMAD UR10, UR4, UR6, URZ ;  /* 0x00000006040a72a4 */ /* 0x000fe4000f8e02ff */
[----:B------:R-:W-:-:S04]  /*0210*/  UIADD3 UR4, UPT, UPT, UR4, 0x1, URZ ;  /* 0x0000000104047890 */ /* 0x000fc8000fffe0ff */
[----:B------:R-:W-:Y:S01]  /*0220*/  UISETP.NE.AND UP0, UPT, UR4, UR7, UPT ;  /* 0x000000070400728c */ /* 0x000fe2000bf05270 */
[----:B------:R-:W-:Y:S10]  /*0230*/  BRA.U !UP1, `(.L_x_1) ;  /* 0x00000005090c7547 */ /* 0x000ff4000b800000 */
[----:B------:R-:W0:Y:S01]  /*0240*/  LDCU.64 UR6, c[0x0][0x390] ;  /* 0x00007200ff0677ac */ /* 0x000e220008000a00 */
[----:B------:R-:W-:Y:S02]  /*0250*/  MOV R12, R11 ;  /* 0x0000000b000c7202 */ /* 0x000fe40000000f00 */
[----:B------:R-:W-:Y:S01]  /*0260*/  MOV R13, R10 ;  /* 0x0000000a000d7202 */ /* 0x000fe20000000f00 */
[----:B0-----:R-:W-:-:S04]  /*0270*/  UIMAD.WIDE.U32 UR6, UR10, 0x4, UR6 ;  /* 0x000000040a0678a5 */ /* 0x001fc8000f8e0006 */
[----:B------:R-:W-:-:S04]  /*0280*/  UIADD3 UR5, UP1, UPT, UR6, 0x20, URZ ;  /* 0x0000002006057890 */ /* 0x000fc8000ff3e0ff */
[----:B------:R-:W-:Y:S02]  /*0290*/  UIADD3.X UR6, UPT, UPT, URZ, UR7, URZ, UP1, !UPT ;  /* 0x00000007ff067290 */ /* 0x000fe40008ffe4ff */
[----:B------:R-:W-:-:S04]  /*02a0*/  IMAD.U32 R15, RZ, RZ, UR5 ;  /* 0x00000005ff0f7e24 */ /* 0x000fc8000f8e00ff */
[----:B------:R-:W-:-:S07]  /*02b0*/  MOV R16, UR6 ;  /* 0x0000000600107c02 */ /* 0x000fce0008000f00 */
.L_x_2:
[----:B------:R-:W0:Y:S01]  /*02c0*/  LDC.64 R4, c[0x0][0x388] ;  /* 0x0000e200ff047b82 */ /* 0x000e220000000a00 */
[----:B------:R-:W-:Y:S02]  /*02d0*/  MOV R2, R15 ;  /* 0x0000000f00027202 */ /* 0x000fe40000000f00 */
[----:B------:R-:W-:-:S05]  /*02e0*/  MOV R3, R16 ;  /* 0x0000001000037202 */ /* 0x000fca0000000f00 */
[----:B------:R-:W2:Y:S04]  /*02f0*/  LDG.E R24, desc[UR8][R2.64+-0x20] ;  /* 0xffffe00802187981 */ /* 0x000ea8000c1e1900 */
[----:B------:R-:W3:Y:S04]  /*0300*/  LDG.E R25, desc[UR8][R2.64+-0x1c] ;  /* 0xffffe40802197981 */ /* 0x000ee8000c1e1900 */
[----:B------:R-:W4:Y:S04]  /*0310*/  LDG.E R22, desc[UR8][R2.64+-0x18] ;  /* 0xffffe80802167981 */ /* 0x000f28000c1e1900 */
[----:B------:R-:W5:Y:S01]  /*0320*/  LDG.E R20, desc[UR8][R2.64+-0x14] ;  /* 0xffffec0802147981 */ /* 0x000f62000c1e1900 */
[----:B0-----:R-:W-:-:S03]  /*0330*/  IMAD.WIDE R4, R12, 0x4, R4 ;  /* 0x000000040c047825 */ /* 0x001fc600078e0204 */
[----:B------:R-:W5:Y:S04]  /*0340*/  LDG.E R16, desc[UR8][R2.64+-0x10] ;  /* 0xfffff00802107981 */ /* 0x000f68000c1e1900 */
[----:B------:R-:W2:Y:S04]  /*0350*/  LDG.E R15, desc[UR8][R4.64] ;  /* 0x00000008040f7981 */ /* 0x000ea8000c1e1900 */
[----:B------:R-:W3:Y:S04]  /*0360*/  LDG.E R26, desc[UR8][R4.64+0x4] ;  /* 0x00000408041a7981 */ /* 0x000ee8000c1e1900 */
[----:B------:R-:W4:Y:S04]  /*0370*/  LDG.E R23, desc[UR8][R4.64+0x8] ;  /* 0x0000080804177981 */ /* 0x000f28000c1e1900 */
[----:B------:R-:W5:Y:S04]  /*0380*/  LDG.E R21, desc[UR8][R4.64+0xc] ;  /* 0x00000c0804157981 */ /* 0x000f68000c1e1900 */
[----:B------:R-:W5:Y:S04]  /*0390*/  LDG.E R19, desc[UR8][R4.64+0x10] ;  /* 0x0000100804137981 */ /* 0x000f68000c1e1900 */
[----:B------:R-:W5:Y:S01]  /*03a0*/  LDG.E R27, desc[UR8][R2.64+0x1c] ;  /* 0x00001c08021b7981 */ /* 0x000f62000c1e1900 */
[----:B--2---:R-:W-:-:S03]  /*03b0*/  FFMA R15, R15, R24, R14 ;  /* 0x000000180f0f7223 */ /* 0x004fc6000000000e */
[----:B------:R-:W2:Y:S01]  /*03c0*/  LDG.E R14, desc[UR8][R2.64+-0xc] ;  /* 0xfffff408020e7981 */ /* 0x000ea2000c1e1900 */
[----:B---3--:R-:W-:-:S03]  /*03d0*/  FFMA R26, R26, R25, R15 ;  /* 0x000000191a1a7223 */ /* 0x008fc6000000000f */
[----:B------:R-:W2:Y:S01]  /*03e0*/  LDG.E R15, desc[UR8][R4.64+0x14] ;  /* 0x00001408040f7981 */ /* 0x000ea2000c1e1900 */
[----:B----4-:R-:W-:-:S03]  /*03f0*/  FFMA R26, R23, R22, R26 ;  /* 0x00000016171a7223 */ /* 0x010fc6000000001a */
[----:B------:R-:W3:Y:S04]  /*0400*/  LDG.E R22, desc[UR8][R2.64+-0x8] ;  /* 0xfffff80802167981 */ /* 0x000ee8000c1e1900 */
[----:B------:R-:W3:Y:S01]  /*0410*/  LDG.E R23, desc[UR8][R4.64+0x18] ;  /* 0x0000180804177981 */ /* 0x000ee2000c1e1900 */
[----:B-----5:R-:W-:-:S03]  /*0420*/  FFMA R26, R21, R20, R26 ;  /* 0x00000014151a7223 */ /* 0x020fc6000000001a */
[----:B------:R-:W4:Y:S04]  /*0430*/  LDG.E R20, desc[UR8][R2.64+-0x4] ;  /* 0xfffffc0802147981 */ /* 0x000f28000c1e1900 */
[----:B------:R-:W4:Y:S04]  /*0440*/  LDG.E R21, desc[UR8][R4.64+0x1c] ;  /* 0x00001c0804157981 */ /* 0x000f28000c1e1900 */
[----:B------:R-:W5:Y:S04]  /*0450*/  LDG.E R24, desc[UR8][R2.64] ;  /* 0x0000000802187981 */ /* 0x000f68000c1e1900 */
[----:B------:R-:W5:Y:S01]  /*0460*/  LDG.E R25, desc[UR8][R4.64+0x20] ;  /* 0x0000200804197981 */ /* 0x000f62000c1e1900 */
[----:B------:R-:W-:-:S03]  /*0470*/  FFMA R26, R19, R16, R26 ;  /* 0x00000010131a7223 */ /* 0x000fc6000000001a */
[----:B------:R-:W5:Y:S04]  /*0480*/  LDG.E R19, desc[UR8][R2.64+0x4] ;  /* 0x0000040802137981 */ /* 0x000f68000c1e1900 */
[----:B------:R-:W5:Y:S01]  /*0490*/  LDG.E R16, desc[UR8][R4.64+0x24] ;  /* 0x0000240804107981 */ /* 0x000f62000c1e1900 */
[----:B--2---:R-:W-:-:S03]  /*04a0*/  FFMA R14, R15, R14, R26 ;  /* 0x0000000e0f0e7223 */ /* 0x004fc6000000001a */
[----:B------:R-:W2:Y:S04]  /*04b0*/  LDG.E R15, desc[UR8][R2.64+0x8] ;  /* 0x00000808020f7981 */ /* 0x000ea8000c1e1900 */
[----:B------:R-:W2:Y:S01]  /*04c0*/  LDG.E R26, desc[UR8][R4.64+0x3c] ;  /* 0x00003c08041a7981 */ /* 0x000ea2000c1e1900 */
[----:B---3--:R-:W-:-:S03]  /*04d0*/  FFMA R22, R23, R22, R14 ;  /* 0x0000001617167223 */ /* 0x008fc6000000000e */
[----:B------:R-:W2:Y:S04]  /*04e0*/  LDG.E R14, desc[UR8][R4.64+0x28] ;  /* 0x00002808040e7981 */ /* 0x000ea8000c1e1900 */
[----:B------:R-:W3:Y:S01]  /*04f0*/  LDG.E R23, desc[UR8][R4.64+0x30] ;  /* 0x0000300804177981 */ /* 0x000ee2000c1e1900 */
[----:B----4-:R-:W-:-:S03]  /*0500*/  FFMA R22, R21, R20, R22 ;  /* 0x0000001415167223 */ /* 0x010fc60000000016 */
[----:B------:R-:W4:Y:S04]  /*0510*/  LDG.E R21, desc[UR8][R2.64+0xc] ;  /* 0x00000c0802157981 */ /* 0x000f28000c1e1900 */
[----:B------:R-:W4:Y:S01]  /*0520*/  LDG.E R20, desc[UR8][R4.64+0x2c] ;  /* 0x00002c0804147981 */ /* 0x000f22000c1e1900 */
[----:B-----5:R-:W-:-:S03]  /*0530*/  FFMA R25, R25, R24, R22 ;  /* 0x0000001819197223 */ /* 0x020fc60000000016 */
[----:B------:R-:W3:Y:S04]  /*0540*/  LDG.E R22, desc[UR8][R2.64+0x10] ;  /* 0x0000100802167981 */ /* 0x000ee8000c1e1900 */
[----:B------:R-:W5:Y:S01]  /*0550*/  LDG.E R24, desc[UR8][R4.64+0x34] ;  /* 0x0000340804187981 */ /* 0x000f62000c1e1900 */
[----:B------:R-:W-:-:S03]  /*0560*/  FFMA R29, R16, R19, R25 ;  /* 0x00000013101d7223 */ /* 0x000fc60000000019 */
[----:B------:R-:W5:Y:S04]  /*0570*/  LDG.E R25, desc[UR8][R2.64+0x14] ;  /* 0x0000140802197981 */ /* 0x000f68000c1e1900 */
[----:B------:R-:W5:Y:S04]  /*0580*/  LDG.E R16, desc[UR8][R2.64+0x18] ;  /* 0x0000180802107981 */ /* 0x000f68000c1e1900 */
[----:B------:R-:W5:Y:S01]  /*0590*/  LDG.E R19, desc[UR8][R4.64+0x38] ;  /* 0x0000380804137981 */ /* 0x000f62000c1e1900 */
[----:B------:R-:W-:-:S05]  /*05a0*/  VIADD R13, R13, 0x10 ;  /* 0x000000100d0d7836 */ /* 0x000fca0000000000 */
[----:B------:R-:W-:Y:S02]  /*05b0*/  ISETP.NE.AND P0, PT, R13, RZ, PT ;  /* 0x000000ff0d00720c */ /* 0x000fe40003f05270 */
[----:B------:R-:W-:Y:S01]  /*05c0*/  IADD3 R12, PT, PT, R12, 0x10, RZ ;  /* 0x000000100c0c7810 */ /* 0x000fe20007ffe0ff */
[----:B--2---:R-:W-:-:S04]  /*05d0*/  FFMA R15, R14, R15, R29 ;  /* 0x0000000f0e0f7223 */ /* 0x004fc8000000001d */
[----:B----4-:R-:W-:-:S04]  /*05e0*/  FFMA R20, R20, R21, R15 ;  /* 0x0000001514147223 */ /* 0x010fc8000000000f */
[----:B---3--:R-:W-:Y:S01]  /*05f0*/  FFMA R23, R23, R22, R20 ;  /* 0x0000001617177223 */ /* 0x008fe20000000014 */
[----:B------:R-:W-:-:S03]  /*0600*/  IADD3 R15, P1, PT, R2, 0x40, RZ ;  /* 0x00000040020f7810 */ /* 0x000fc60007f3e0ff */
[----:B-----5:R-:W-:-:S04]  /*0610*/  FFMA R24, R24, R25, R23 ;  /* 0x0000001918187223 */ /* 0x020fc80000000017 */
[----:B------:R-:W-:Y:S01]  /*0620*/  FFMA R19, R19, R16, R24 ;  /* 0x0000001013137223 */ /* 0x000fe20000000018 */
[----:B------:R-:W-:-:S03]  /*0630*/  IADD3.X R16, PT, PT, RZ, R3, RZ, P1, !PT ;  /* 0x00000003ff107210 */ /* 0x000fc60000ffe4ff */
[----:B------:R-:W-:Y:S01]  /*0640*/  FFMA R14, R26, R27, R19 ;  /* 0x0000001b1a0e7223 */ /* 0x000fe20000000013 */
[----:B------:R-:W-:Y:S06]  /*0650*/  @P0 BRA `(.L_x_2) ;  /* 0xfffffffc00180947 */ /* 0x000fec000383ffff */
[----:B------:R-:W-:-:S07]  /*0660*/  MOV R16, R8 ;  /* 0x0000000800107202 */ /* 0x000fce0000000f00 */
.L_x_1:
[----:B------:R-:W-:-:S13]  /*0670*/  ISETP.NE.AND P0, PT, R17, RZ, PT ;  /* 0x000000ff1100720c */ /* 0x000fda0003f05270 */
[----:B------:R-:W-:Y:S05]  /*0680*/  @!P0 BRA `(.L_x_3) ;  /* 0x0000000400748947 */ /* 0x000fea0003800000 */
[----:B------:R-:W-:Y:S01]  /*0690*/  VIADD R2, R17, 0xffffffff ;  /* 0xffffffff11027836 */ /* 0x000fe20000000000 */
[----:B------:R-:W-:-:S04]  /*06a0*/  ISETP.NE.AND P0, PT, R18, RZ, PT ;  /* 0x000000ff1200720c */ /* 0x000fc80003f05270 */
[----:B------:R-:W-:-:S13]  /*06b0*/  ISETP.GE.U32.AND P1, PT, R2, 0x7, PT ;  /* 0x000000070200780c */ /* 0x000fda0003f26070 */
[----:B------:R-:W-:Y:S05]  /*06c0*/  @!P1 BRA `(.L_x_4) ;  /* 0x0000000000909947 */ /* 0x000fea0003800000 */
[----:B------:R-:W0:Y:S01]  /*06d0*/  LDC.64 R12, c[0x0][0x390] ;  /* 0x0000e400ff0c7b82 */ /* 0x000e220000000a00 */
[----:B------:R-:W-:Y:S02]  /*06e0*/  IADD3 R15, PT, PT, R16, UR10, RZ ;  /* 0x0000000a100f7c10 */ /* 0x000fe4000fffe0ff */
[----:B------:R-:W-:-:S05]  /*06f0*/  IADD3 R5, PT, PT, R11, R16, RZ ;  /* 0x000000100b057210 */ /* 0x000fca0007ffe0ff */
[----:B------:R-:W1:Y:S01]  /*0700*/  LDC.64 R2, c[0x0][0x388] ;  /* 0x0000e200ff027b82 */ /* 0x000e620000000a00 */
[----:B0-----:R-:W-:-:S05]  /*0710*/  IMAD.WIDE.U32 R12, R15, 0x4, R12 ;  /* 0x000000040f0c7825 */ /* 0x001fca00078e000c */
[----:B------:R-:W2:Y:S01]  /*0720*/  LDG.E R23, desc[UR8][R12.64] ;  /* 0x000000080c177981 */ /* 0x000ea2000c1e1900 */
[----:B-1----:R-:W-:Y:S02]  /*0730*/  IMAD.WIDE R2, R5, 0x4, R2 ;  /* 0x0000000405027825 */ /* 0x002fe400078e0202 */
[----:B------:R-:W0:Y:S03]  /*0740*/  LDC.64 R4, c[0x0][0x390] ;  /* 0x0000e400ff047b82 */ /* 0x000e260000000a00 */
[----:B------:R-:W2:Y:S01]  /*0750*/  LDG.E R21, desc[UR8][R2.64] ;  /* 0x0000000802157981 */ /* 0x000ea2000c1e1900 */
[----:B------:R-:W-:-:S03]  /*0760*/  IADD3 R15, P1, PT, R16, UR10, RZ ;  /* 0x0000000a100f7c10 */ /* 0x000fc6000ff3e0ff */
[----:B------:R-:W3:Y:S01]  /*0770*/  LDG.E R19, desc[UR8][R2.64+0x8] ;  /* 0x0000080802137981 */ /* 0x000ee2000c1e1900 */
[----:B------:R-:W-:-:S03]  /*0780*/  IADD3.X R20, PT, PT, RZ, RZ, RZ, P1, !PT ;  /* 0x000000ffff147210 */ /* 0x000fc60000ffe4ff */
[----:B------:R-:W4:Y:S04]  /*0790*/  LDG.E R12, desc[UR8][R2.64+0xc] ;  /* 0x00000c08020c7981 */ /* 0x000f28000c1e1900 */
[----:B------:R-:W5:Y:S01]  /*07a0*/  LDG.E R25, desc[UR8][R2.64+0x1c] ;  /* 0x00001c0802197981 */ /* 0x000f62000c1e1900 */
[----:B0-----:R-:W-:-:S04]  /*07b0*/  LEA R4, P1, R15, R4, 0x2 ;  /* 0x000000040f047211 */ /* 0x001fc800078210ff */
[----:B------:R-:W-:Y:S02]  /*07c0*/  LEA.HI.X R5, R15, R5, R20, 0x2, P1 ;  /* 0x000000050f057211 */ /* 0x000fe400008f1414 */
[----:B------:R-:W3:Y:S04]  /*07d0*/  LDG.E R15, desc[UR8][R2.64+0x4] ;  /* 0x00000408020f7981 */ /* 0x000ee8000c1e1900 */
[----:B------:R-:W3:Y:S04]  /*07e0*/  LDG.E R20, desc[UR8][R4.64+0x4] ;  /* 0x0000040804147981 */ /* 0x000ee8000c1e1900 */
[----:B------:R-:W4:Y:S04]  /*07f0*/  LDG.E R22, desc[UR8][R4.64+0x8] ;  /* 0x0000080804167981 */ /* 0x000f28000c1e1900 */
[----:B------:R-:W5:Y:S04]  /*0800*/  LDG.E R13, desc[UR8][R4.64+0xc] ;  /* 0x00000c08040d7981 */ /* 0x000f68000c1e1900 */
[----:B------:R-:W5:Y:S04]  /*0810*/  LDG.E R24, desc[UR8][R4.64+0x10] ;  /* 0x0000100804187981 */ /* 0x000f68000c1e1900 */
[----:B------:R-:W5:Y:S04]  /*0820*/  LDG.E R26, desc[UR8][R4.64+0x14] ;  /* 0x00001408041a7981 */ /* 0x000f68000c1e1900 */
[----:B------:R-:W5:Y:S04]  /*0830*/  LDG.E R27, desc[UR8][R4.64+0x18] ;  /* 0x00001808041b7981 */ /* 0x000f68000c1e1900 */
[----:B------:R-:W5:Y:S01]  /*0840*/  LDG.E R28, desc[UR8][R4.64+0x1c] ;  /* 0x00001c08041c7981 */ /* 0x000f62000c1e1900 */
[----:B--2---:R-:W-:-:S03]  /*0850*/  FFMA R29, R21, R23, R14 ;  /* 0x00000017151d7223 */ /* 0x004fc6000000000e */
[----:B------:R-:W2:Y:S04]  /*0860*/  LDG.E R23, desc[UR8][R2.64+0x10] ;  /* 0x0000100802177981 */ /* 0x000ea8000c1e1900 */
[----:B------:R-:W2:Y:S04]  /*0870*/  LDG.E R21, desc[UR8][R2.64+0x14] ;  /* 0x0000140802157981 */ /* 0x000ea8000c1e1900 */
[----:B------:R-:W2:Y:S01]  /*0880*/  LDG.E R14, desc[UR8][R2.64+0x18] ;  /* 0x00001808020e7981 */ /* 0x000ea2000c1e1900 */
[----:B---3--:R-:W-:-:S04]  /*0890*/  FFMA R20, R15, R20, R29 ;  /* 0x000000140f147223 */ /* 0x008fc8000000001d */
[----:B----4-:R-:W-:-:S04]  /*08a0*/  FFMA R19, R19, R22, R20 ;  /* 0x0000001613137223 */ /* 0x010fc80000000014 */
[----:B-----5:R-:W-:Y:S01]  /*08b0*/  FFMA R12, R12, R13, R19 ;  /* 0x0000000d0c0c7223 */ /* 0x020fe20000000013 */
[----:B------:R-:W-:-:S03]  /*08c0*/  VIADD R16, R16, 0x8 ;  /* 0x0000000810107836 */ /* 0x000fc60000000000 */
[----:B--2---:R-:W-:-:S04]  /*08d0*/  FFMA R12, R23, R24, R12 ;  /* 0x00000018170c7223 */ /* 0x004fc8000000000c */
[----:B------:R-:W-:-:S04]  /*08e0*/  FFMA R21, R21, R26, R12 ;  /* 0x0000001a15157223 */ /* 0x000fc8000000000c */
[----:B------:R-:W-:-:S04]  /*08f0*/  FFMA R14, R14, R27, R21 ;  /* 0x0000001b0e0e7223 */ /* 0x000fc80000000015 */
[----:B------:R-:W-:-:S07]  /*0900*/  FFMA R14, R25, R28, R14 ;  /* 0x0000001c190e7223 */ /* 0x000fce000000000e */
.L_x_4:
[----:B------:R-:W-:Y:S05]  /*0910*/  @!P0 BRA `(.L_x_3) ;  /* 0x0000000000d08947 */ /* 0x000fea0003800000 */
[----:B------:R-:W-:Y:S02]  /*0920*/  IADD3 R2, PT, PT, R18, -0x1, RZ ;  /* 0xffffffff12027810 */ /* 0x000fe40007ffe0ff */
[----:B------:R-:W-:Y:S02]  /*0930*/  ISETP.NE.AND P0, PT, R9, RZ, PT ;  /* 0x000000ff0900720c */ /* 0x000fe40003f05270 */
[----:B------:R-:W-:-:S13]  /*0940*/  ISETP.GE.U32.AND P1, PT, R2, 0x3, PT ;  /* 0x000000030200780c */ /* 0x000fda0003f26070 */
[----:B------:R-:W-:Y:S05]  /*0950*/  @!P1 BRA `(.L_x_5) ;  /* 0x0000000000609947 */ /* 0x000fea0003800000 */
[----:B------:R-:W0:Y:S01]  /*0960*/  LDC.64 R4, c[0x0][0x390] ;  /* 0x0000e400ff047b82 */ /* 0x000e220000000a00 */
[C---:B------:R-:W-:Y:S02]  /*0970*/  IADD3 R19, PT, PT, R16.reuse, UR10, RZ ;  /* 0x0000000a10137c10 */ /* 0x040fe4000fffe0ff */
[----:B------:R-:W-:Y:S02]  /*0980*/  IADD3 R20, P1, PT, R16, UR10, RZ ;  /* 0x0000000a10147c10 */ /* 0x000fe4000ff3e0ff */
[----:B------:R-:W-:-:S03]  /*0990*/  IADD3 R15, PT, PT, R11, R16, RZ ;  /* 0x000000100b0f7210 */ /* 0x000fc60007ffe0ff */
[----:B------:R-:W1:Y:S08]  /*09a0*/  LDC.64 R2, c[0x0][0x390] ;  /* 0x0000e400ff027b82 */ /* 0x000e700000000a00 */
[----:B------:R-:W2:Y:S01]  /*09b0*/  LDC.64 R12, c[0x0][0x388] ;  /* 0x0000e200ff0c7b82 */ /* 0x000ea20000000a00 */
[----:B0-----:R-:W-:-:S04]  /*09c0*/  IMAD.WIDE.U32 R4, R19, 0x4, R4 ;  /* 0x0000000413047825 */ /* 0x001fc800078e0004 */
[----:B------:R-:W-:Y:S02]  /*09d0*/  IMAD.X R19, RZ, RZ, RZ, P1 ;  /* 0x000000ffff137224 */ /* 0x000fe400008e06ff */
[----:B------:R-:W3:Y:S01]  /*09e0*/  LDG.E R4, desc[UR8][R4.64] ;  /* 0x0000000804047981 */ /* 0x000ee2000c1e1900 */
[----:B-1----:R-:W-:-:S04]  /*09f0*/  LEA R2, P1, R20, R2, 0x2 ;  /* 0x0000000214027211 */ /* 0x002fc800078210ff */
[----:B------:R-:W-:Y:S01]  /*0a00*/  LEA.HI.X R3, R20, R3, R19, 0x2, P1 ;  /* 0x0000000314037211 */ /* 0x000fe200008f1413 */
[----:B--2---:R-:W-:-:S04]  /*0a10*/  IMAD.WIDE R12, R15, 0x4, R12 ;  /* 0x000000040f0c7825 */ /* 0x004fc800078e020c */
[----:B------:R-:W2:Y:S04]  /*0a20*/  LDG.E R19, desc[UR8][R2.64+0x4] ;  /* 0x0000040802137981 */ /* 0x000ea8000c1e1900 */
[----:B------:R-:W3:Y:S04]  /*0a30*/  LDG.E R15, desc[UR8][R12.64] ;  /* 0x000000080c0f7981 */ /* 0x000ee8000c1e1900 */
[----:B------:R-:W2:Y:S04]  /*0a40*/  LDG.E R20, desc[UR8][R12.64+0x4] ;  /* 0x000004080c147981 */ /* 0x000ea8000c1e1900 */
[----:B------:R-:W4:Y:S04]  /*0a50*/  LDG.E R22, desc[UR8][R12.64+0x8] ;  /* 0x000008080c167981 */ /* 0x000f28000c1e1900 */
[----:B------:R-:W4:Y:S04]  /*0a60*/  LDG.E R21, desc[UR8][R2.64+0x8] ;  /* 0x0000080802157981 */ /* 0x000f28000c1e1900 */
[----:B------:R-:W5:Y:S04]  /*0a70*/  LDG.E R24, desc[UR8][R12.64+0xc] ;  /* 0x00000c080c187981 */ /* 0x000f68000c1e1900 */
[----:B------:R-:W5:Y:S01]  /*0a80*/  LDG.E R23, desc[UR8][R2.64+0xc] ;  /* 0x00000c0802177981 */ /* 0x000f62000c1e1900 */
[----:B------:R-:W-:Y:S01]  /*0a90*/  IADD3 R16, PT, PT, R16, 0x4, RZ ;  /* 0x0000000410107810 */ /* 0x000fe20007ffe0ff */
[----:B---3--:R-:W-:-:S04]  /*0aa0*/  FFMA R15, R15, R4, R14 ;  /* 0x000000040f0f7223 */ /* 0x008fc8000000000e */
[----:B--2---:R-:W-:-:S04]  /*0ab0*/  FFMA R15, R20, R19, R15 ;  /* 0x00000013140f7223 */ /* 0x004fc8000000000f */
[----:B----4-:R-:W-:-:S04]  /*0ac0*/  FFMA R15, R22, R21, R15 ;  /* 0x00000015160f7223 */ /* 0x010fc8000000000f */
[----:B-----5:R-:W-:-:S07]  /*0ad0*/  FFMA R14, R24, R23, R15 ;  /* 0x00000017180e7223 */ /* 0x020fce000000000f */
.L_x_5:
[----:B------:R-:W-:Y:S05]  /*0ae0*/  @!P0 BRA `(.L_x_3) ;  /* 0x00000000005c8947 */ /* 0x000fea0003800000 */
[----:B------:R-:W0:Y:S01]  /*0af0*/  LDC.64 R4, c[0x0][0x390] ;  /* 0x0000e400ff047b82 */ /* 0x000e220000000a00 */
[----:B------:R-:W-:Y:S02]  /*0b00*/  IADD3 R13, PT, PT, R16, UR10, RZ ;  /* 0x0000000a100d7c10 */ /* 0x000fe4000fffe0ff */
[----:B------:R-:W-:-:S05]  /*0b10*/  IADD3 R11, PT, PT, R11, R16, RZ ;  /* 0x000000100b0b7210 */ /* 0x000fca0007ffe0ff */
[----:B------:R-:W1:Y:S01]  /*0b20*/  LDC.64 R2, c[0x0][0x388] ;  /* 0x0000e200ff027b82 */ /* 0x000e620000000a00 */
[----:B0-----:R-:W-:-:S06]  /*0b30*/  IMAD.WIDE.U32 R4, R13, 0x4, R4 ;  /* 0x000000040d047825 */ /* 0x001fcc00078e0004 */
[----:B------:R-:W2:Y:S01]  /*0b40*/  LDG.E R4, desc[UR8][R4.64] ;  /* 0x0000000804047981 */ /* 0x000ea2000c1e1900 */
[----:B-1----:R-:W-:-:S05]  /*0b50*/  IMAD.WIDE R2, R11, 0x4, R2 ;  /* 0x000000040b027825 */ /* 0x002fca00078e0202 */
[----:B------:R-:W2:Y:S01]  /*0b60*/  LDG.E R11, desc[UR8][R2.64] ;  /* 0x00000008020b7981 */ /* 0x000ea2000c1e1900 */
[----:B------:R-:W-:Y:S01]  /*0b70*/  ISETP.NE.AND P0, PT, R9, 0x1, PT ;  /* 0x000000010900780c */ /* 0x000fe20003f05270 */
[----:B--2---:R-:W-:-:S12]  /*0b80*/  FFMA R14, R11, R4, R14 ;  /* 0x000000040b0e7223 */ /* 0x004fd8000000000e */
[----:B------:R-:W-:Y:S05]  /*0b90*/  @!P0 BRA `(.L_x_3) ;  /* 0x0000000000308947 */ /* 0x000fea0003800000 */
[----:B------:R-:W0:Y:S01]  /*0ba0*/  LDC.64 R4, c[0x0][0x390] ;  /* 0x0000e400ff047b82 */ /* 0x000e220000000a00 */
[----:B------:R-:W-:Y:S02]  /*0bb0*/  IADD3 R11, P1, PT, R16, UR10, RZ ;  /* 0x0000000a100b7c10 */ /* 0x000fe4000ff3e0ff */
[----:B------:R-:W-:Y:S02]  /*0bc0*/  ISETP.NE.AND P0, PT, R9, 0x2, PT ;  /* 0x000000020900780c */ /* 0x000fe40003f05270 */
[----:B------:R-:W-:-:S11]  /*0bd0*/  IADD3.X R12, PT, PT, RZ, RZ, RZ, P1, !PT ;  /* 0x000000ffff0c7210 */ /* 0x000fd60000ffe4ff */
[----:B------:R-:W2:Y:S01]  /*0be0*/  @P0 LDG.E R13, desc[UR8][R2.64+0x8] ;  /* 0x00000808020d0981 */ /* 0x000ea2000c1e1900 */
[----:B0-----:R-:W-:-:S04]  /*0bf0*/  LEA R4, P1, R11, R4, 0x2 ;  /* 0x000000040b047211 */ /* 0x001fc800078210ff */
[----:B------:R-:W-:Y:S02]  /*0c00*/  LEA.HI.X R5, R11, R5, R12, 0x2, P1 ;  /* 0x000000050b057211 */ /* 0x000fe400008f140c */
[----:B------:R-:W3:Y:S04]  /*0c10*/  LDG.E R11, desc[UR8][R2.64+0x4] ;  /* 0x00000408020b7981 */ /* 0x000ee8000c1e1900 */
[----:B------:R-:W3:Y:S04]  /*0c20*/  LDG.E R12, desc[UR8][R4.64+0x4] ;  /* 0x00000408040c7981 */ /* 0x000ee8000c1e1900 */
[----:B------:R-:W2:Y:S01]  /*0c30*/  @P0 LDG.E R15, desc[UR8][R4.64+0x8] ;  /* 0x00000808040f0981 */ /* 0x000ea2000c1e1900 */
[----:B---3--:R-:W-:-:S04]  /*0c40*/  FFMA R14, R11, R12, R14 ;  /* 0x0000000c0b0e7223 */ /* 0x008fc8000000000e */
[----:B--2---:R-:W-:-:S07]  /*0c50*/  @P0 FFMA R14, R13, R15, R14 ;  /* 0x0000000f0d0e0223 */ /* 0x004fce000000000e */
.L_x_3:
[----:B------:R-:W-:Y:S05]  /*0c60*/  BRA.U UP0, `(.L_x_6) ;  /* 0xfffffff500507547 */ /* 0x000fea000b83ffff */
.L_x_0:
[----:B------:R-:W0:Y:S01]  /*0c70*/  LDC.64 R2, c[0x0][0x380] ;  /* 0x0000e000ff027b82 */ /* 0x000e220000000a00 */
[----:B------:R-:W1:Y:S02]  /*0c80*/  LDCU UR4, c[0x0][0x398] ;  /* 0x00007300ff0477ac */ /* 0x000e640008000800 */
[----:B-1----:R-:W-:-:S04]  /*0c90*/  IMAD R7, R0, UR4, R7 ;  /* 0x0000000400077c24 */ /* 0x002fc8000f8e0207 */
[----:B0-----:R-:W-:-:S05]  /*0ca0*/  IMAD.WIDE R2, R7, 0x4, R2 ;  /* 0x0000000407027825 */ /* 0x001fca00078e0202 */
[----:B------:R-:W-:Y:S01]  /*0cb0*/  STG.E desc[UR8][R2.64], R14 ;  /* 0x0000000e02007986 */ /* 0x000fe2000c101908 */
[----:B------:R-:W-:Y:S05]  /*0cc0*/  EXIT ;  /* 0x000000000000794d */ /* 0x000fea0003800000 */
.L_x_7:
[----:B------:R-:W-:-:S00]  /*0cd0*/  BRA `(.L_x_7) ;  /* 0xfffffffc00fc7947 */ /* 0x000fc0000383ffff */
[----:B------:R-:W-:-:S00]  /*0ce0*/  NOP ;  /* 0x0000000000007918 */ /* 0x000fc00000000000 */
        /* <DEDUP_REMOVED lines=9> */
.L_x_8:


//--------------------- .nv.shared.reserved.0     --------------------------
	.section	.nv.shared.reserved.0,"aw",@nobits
	.weak		__nv_reservedSMEM_offset_0_alias
	.size		__nv_reservedSMEM_offset_0_alias, 0, 64
	.other		__nv_reservedSMEM_offset_0_alias,@"STO_CUDA_RESERVED_SHARED STV_DEFAULT"
__nv_reservedSMEM_offset_0_alias:
	.zero		0
	.zero		64


//--------------------- .nv.constant0._Z20ConvolutionReferencePfS_S_iiii --------------------------
	.section	.nv.constant0._Z20ConvolutionReferencePfS_S_iiii,"a",@progbits
	.sectionflags	@""
	.align	4
.nv.constant0._Z20ConvolutionReferencePfS_S_iiii:
	.zero		936


//--------------------- SYMBOLS --------------------------

	.type		.nv.reservedSmem.offset0,@object
	.size		.nv.reservedSmem.offset0,0x4
